//
// Generated by NVIDIA NVVM Compiler
//
// Compiler Build ID: CL-36424714
// Cuda compilation tools, release 13.0, V13.0.88
// Based on NVVM 20.0.0
//

.version 9.0
.target sm_100
.address_size 64

	// .globl	_Z6reducePiS_
// _ZZ6reducePiS_E6shared has been demoted

.visible .entry _Z6reducePiS_(
	.param .u64 .ptr .align 1 _Z6reducePiS__param_0,
	.param .u64 .ptr .align 1 _Z6reducePiS__param_1
)
{
	.reg .pred 	%p<6>;
	.reg .b32 	%r<41>;
	.reg .b64 	%rd<11>;
	// demoted variable
	.shared .align 4 .b8 _ZZ6reducePiS_E6shared[1024];
	ld.param.u64 	%rd2, [_Z6reducePiS__param_0];
	ld.param.u64 	%rd1, [_Z6reducePiS__param_1];
	cvta.to.global.u64 	%rd3, %rd2;
	mov.u32 	%r1, %ctaid.x;
	mov.u32 	%r40, %ntid.x;
	mul.lo.s32 	%r7, %r40, %r1;
	shl.b32 	%r8, %r7, 1;
	mov.u32 	%r3, %tid.x;
	add.s32 	%r9, %r8, %r3;
	mul.wide.s32 	%rd4, %r9, 4;
	add.s64 	%rd5, %rd3, %rd4;
	ld.global.u32 	%r10, [%rd5];
	add.s32 	%r11, %r9, %r40;
	mul.wide.u32 	%rd6, %r11, 4;
	add.s64 	%rd7, %rd3, %rd6;
	ld.global.u32 	%r12, [%rd7];
	add.s32 	%r13, %r12, %r10;
	shl.b32 	%r14, %r3, 2;
	mov.u32 	%r15, _ZZ6reducePiS_E6shared;
	add.s32 	%r4, %r15, %r14;
	st.shared.u32 	[%r4], %r13;
	bar.sync 	0;
	setp.lt.u32 	%p1, %r40, 66;
	@%p1 bra 	$L__BB0_4;
$L__BB0_1:
	shr.u32 	%r6, %r40, 1;
	setp.ge.u32 	%p2, %r3, %r6;
	@%p2 bra 	$L__BB0_3;
	shl.b32 	%r16, %r6, 2;
	add.s32 	%r17, %r4, %r16;
	ld.shared.u32 	%r18, [%r17];
	ld.shared.u32 	%r19, [%r4];
	add.s32 	%r20, %r19, %r18;
	st.shared.u32 	[%r4], %r20;
$L__BB0_3:
	bar.sync 	0;
	setp.gt.u32 	%p3, %r40, 131;
	mov.u32 	%r40, %r6;
	@%p3 bra 	$L__BB0_1;
$L__BB0_4:
	setp.gt.u32 	%p4, %r3, 31;
	@%p4 bra 	$L__BB0_7;
	ld.volatile.shared.u32 	%r21, [%r4+128];
	ld.volatile.shared.u32 	%r22, [%r4];
	add.s32 	%r23, %r22, %r21;
	st.volatile.shared.u32 	[%r4], %r23;
	ld.volatile.shared.u32 	%r24, [%r4+64];
	ld.volatile.shared.u32 	%r25, [%r4];
	add.s32 	%r26, %r25, %r24;
	st.volatile.shared.u32 	[%r4], %r26;
	ld.volatile.shared.u32 	%r27, [%r4+32];
	ld.volatile.shared.u32 	%r28, [%r4];
	add.s32 	%r29, %r28, %r27;
	st.volatile.shared.u32 	[%r4], %r29;
	ld.volatile.shared.u32 	%r30, [%r4+16];
	ld.volatile.shared.u32 	%r31, [%r4];
	add.s32 	%r32, %r31, %r30;
	st.volatile.shared.u32 	[%r4], %r32;
	ld.volatile.shared.u32 	%r33, [%r4+8];
	ld.volatile.shared.u32 	%r34, [%r4];
	add.s32 	%r35, %r34, %r33;
	st.volatile.shared.u32 	[%r4], %r35;
	ld.volatile.shared.u32 	%r36, [%r4+4];
	ld.volatile.shared.u32 	%r37, [%r4];
	add.s32 	%r38, %r37, %r36;
	st.volatile.shared.u32 	[%r4], %r38;
	setp.ne.s32 	%p5, %r3, 0;
	@%p5 bra 	$L__BB0_7;
	ld.shared.u32 	%r39, [_ZZ6reducePiS_E6shared];
	cvta.to.global.u64 	%rd8, %rd1;
	mul.wide.u32 	%rd9, %r1, 4;
	add.s64 	%rd10, %rd8, %rd9;
	st.global.u32 	[%rd10], %r39;
$L__BB0_7:
	ret;

}


// ===== COMPILED SASS (sm_100) =====

	.target	sm_100

	.elftype	@"ET_EXEC"


//--------------------- .note.nv.tkinfo           --------------------------
	.section	.note.nv.tkinfo,"",@"SHT_NOTE"
	.sectionflags	@"SHF_NOTE_NV_TKINFO"
	.tkinfo
        /*0018*/ 	.word	0x00000002
        /*0030*/ 	.string	""
        /*0030*/ 	.string	"ptxas"
        /*0030*/ 	.string	"Cuda compilation tools, release 13.0, V13.0.88"
        /*0030*/ 	.string	"Build cuda_13.0.r13.0/compiler.36424714_0"
        /*0030*/ 	.string	"-arch sm_100 -m 64 "



//--------------------- .note.nv.cuinfo           --------------------------
	.section	.note.nv.cuinfo,"",@"SHT_NOTE"
	.sectionflags	@"SHF_NOTE_NV_CUINFO"
        /*0018*/ 	.short	0x0002
        /*001a*/ 	.short	0x0064
        /*001c*/ 	.short	0x0082
	.zero		2


//--------------------- .nv.info                  --------------------------
	.section	.nv.info,"",@"SHT_CUDA_INFO"
	.align	4


	//----- nvinfo : EIATTR_REGCOUNT
	.align		4
        /*0000*/ 	.byte	0x04, 0x2f
        /*0002*/ 	.short	(.L_1 - .L_0)
	.align		4
.L_0:
        /*0004*/ 	.word	index@(_Z6reducePiS_)
        /*0008*/ 	.word	0x0000000d


	//----- nvinfo : EIATTR_FRAME_SIZE
	.align		4
.L_1:
        /*000c*/ 	.byte	0x04, 0x11
        /*000e*/ 	.short	(.L_3 - .L_2)
	.align		4
.L_2:
        /*0010*/ 	.word	index@(_Z6reducePiS_)
        /*0014*/ 	.word	0x00000000


	//----- nvinfo : EIATTR_MIN_STACK_SIZE
	.align		4
.L_3:
        /*0018*/ 	.byte	0x04, 0x12
        /*001a*/ 	.short	(.L_5 - .L_4)
	.align		4
.L_4:
        /*001c*/ 	.word	index@(_Z6reducePiS_)
        /*0020*/ 	.word	0x00000000
.L_5:


//--------------------- .nv.compat                --------------------------
	.section	.nv.compat,"",@"SHT_CUDA_COMPAT_INFO"
	.align	4
        /*0000*/ 	.byte	0x02, 0x09, 0x00, 0x00, 0x02, 0x02, 0x01, 0x00, 0x02, 0x05, 0x05, 0x00, 0x03, 0x07, 0x01, 0x01
        /*0010*/ 	.byte	0x02, 0x03, 0x00, 0x00, 0x02, 0x06, 0x01, 0x00, 0x04, 0x0b, 0x08, 0x00, 0x09, 0x00, 0x00, 0x00
        /*0020*/ 	.byte	0x00, 0x00, 0x00, 0x00


//--------------------- .nv.info._Z6reducePiS_    --------------------------
	.section	.nv.info._Z6reducePiS_,"",@"SHT_CUDA_INFO"
	.sectionflags	@""
	.align	4


	//----- nvinfo : EIATTR_CUDA_API_VERSION
	.align		4
        /*0000*/ 	.byte	0x04, 0x37
        /*0002*/ 	.short	(.L_7 - .L_6)
.L_6:
        /*0004*/ 	.word	0x00000082


	//----- nvinfo : EIATTR_KPARAM_INFO
	.align		4
.L_7:
        /*0008*/ 	.byte	0x04, 0x17
        /*000a*/ 	.short	(.L_9 - .L_8)
.L_8:
        /*000c*/ 	.word	0x00000000
        /*0010*/ 	.short	0x0001
        /*0012*/ 	.short	0x0008
        /*0014*/ 	.byte	0x00, 0xf5, 0x21, 0x00


	//----- nvinfo : EIATTR_KPARAM_INFO
	.align		4
.L_9:
        /*0018*/ 	.byte	0x04, 0x17
        /*001a*/ 	.short	(.L_11 - .L_10)
.L_10:
        /*001c*/ 	.word	0x00000000
        /*0020*/ 	.short	0x0000
        /*0022*/ 	.short	0x0000
        /*0024*/ 	.byte	0x00, 0xf5, 0x21, 0x00


	//----- nvinfo : EIATTR_SPARSE_MMA_MASK
	.align		4
.L_11:
        /*0028*/ 	.byte	0x03, 0x50
        /*002a*/ 	.short	0x0000


	//----- nvinfo : EIATTR_MAXREG_COUNT
	.align		4
        /*002c*/ 	.byte	0x03, 0x1b
        /*002e*/ 	.short	0x00ff


	//----- nvinfo : EIATTR_NUM_BARRIERS
	.align		4
        /*0030*/ 	.byte	0x02, 0x4c
        /*0032*/ 	.byte	0x01
	.zero		1


	//----- nvinfo : EIATTR_MERCURY_ISA_VERSION
	.align		4
        /*0034*/ 	.byte	0x03, 0x5f
        /*0036*/ 	.short	0x0101


	//----- nvinfo : EIATTR_VRC_CTA_INIT_COUNT
	.align		4
        /*0038*/ 	.byte	0x02, 0x4a
	.zero		1
	.zero		1


	//----- nvinfo : EIATTR_EXIT_INSTR_OFFSETS
	.align		4
        /*003c*/ 	.byte	0x04, 0x1c
        /*003e*/ 	.short	(.L_13 - .L_12)


	//   ....[0]....
.L_12:
        /*0040*/ 	.word	0x00000230


	//   ....[1]....
        /*0044*/ 	.word	0x000003d0


	//   ....[2]....
        /*0048*/ 	.word	0x00000450


	//----- nvinfo : EIATTR_CBANK_PARAM_SIZE
	.align		4
.L_13:
        /*004c*/ 	.byte	0x03, 0x19
        /*004e*/ 	.short	0x0010


	//----- nvinfo : EIATTR_PARAM_CBANK
	.align		4
        /*0050*/ 	.byte	0x04, 0x0a
        /*0052*/ 	.short	(.L_15 - .L_14)
	.align		4
.L_14:
        /*0054*/ 	.word	index@(.nv.constant0._Z6reducePiS_)
        /*0058*/ 	.short	0x0380
        /*005a*/ 	.short	0x0010


	//----- nvinfo : EIATTR_SW_WAR
	.align		4
.L_15:
        /*005c*/ 	.byte	0x04, 0x36
        /*005e*/ 	.short	(.L_17 - .L_16)
.L_16:
        /*0060*/ 	.word	0x00000008
.L_17:


//--------------------- .nv.callgraph             --------------------------
	.section	.nv.callgraph,"",@"SHT_CUDA_CALLGRAPH"
	.align	4
	.sectionentsize	8
	.align		4
        /*0000*/ 	.word	0x00000000
	.align		4
        /*0004*/ 	.word	0xffffffff
	.align		4
        /*0008*/ 	.word	0x00000000
	.align		4
        /*000c*/ 	.word	0xfffffffe
	.align		4
        /*0010*/ 	.word	0x00000000
	.align		4
        /*0014*/ 	.word	0xfffffffd
	.align		4
        /*0018*/ 	.word	0x00000000
	.align		4
        /*001c*/ 	.word	0xfffffffc


//--------------------- .text._Z6reducePiS_       --------------------------
	.section	.text._Z6reducePiS_,"ax",@progbits
	.align	128
        .global         _Z6reducePiS_
        .type           _Z6reducePiS_,@function
        .size           _Z6reducePiS_,(.L_x_3 - _Z6reducePiS_)
        .other          _Z6reducePiS_,@"STO_CUDA_ENTRY STV_DEFAULT"
_Z6reducePiS_:
.text._Z6reducePiS_:
[----:B------:R-:W-:Y:S01]  /*0000*/  LDC R1, c[0x0][0x37c] ;  /* 0x0000df00ff017b82 */ /* 0x000fe20000000800 */
[----:B------:R-:W0:Y:S01]  /*0010*/  S2R R0, SR_CTAID.X ;  /* 0x0000000000007919 */ /* 0x000e220000002500 */
[----:B------:R-:W0:Y:S06]  /*0020*/  LDCU UR8, c[0x0][0x360] ;  /* 0x00006c00ff0877ac */ /* 0x000e2c0008000800 */
[----:B------:R-:W1:Y:S01]  /*0030*/  LDC.64 R6, c[0x0][0x380] ;  /* 0x0000e000ff067b82 */ /* 0x000e620000000a00 */
[----:B------:R-:W2:Y:S01]  /*0040*/  S2R R2, SR_TID.X ;  /* 0x0000000000027919 */ /* 0x000ea20000002100 */
[----:B------:R-:W3:Y:S01]  /*0050*/  LDCU.64 UR6, c[0x0][0x358] ;  /* 0x00006b00ff0677ac */ /* 0x000ee20008000a00 */
[----:B0-----:R-:W-:-:S04]  /*0060*/  IMAD R3, R0, UR8, RZ ;  /* 0x0000000800037c24 */ /* 0x001fc8000f8e02ff */
[----:B--2---:R-:W-:-:S04]  /*0070*/  IMAD R3, R3, 0x2, R2 ;  /* 0x0000000203037824 */ /* 0x004fc800078e0202 */
[C---:B-1----:R-:W-:Y:S01]  /*0080*/  IMAD.WIDE R4, R3.reuse, 0x4, R6 ;  /* 0x0000000403047825 */ /* 0x042fe200078e0206 */
[----:B------:R-:W-:-:S05]  /*0090*/  IADD3 R9, PT, PT, R3, UR8, RZ ;  /* 0x0000000803097c10 */ /* 0x000fca000fffe0ff */
[----:B------:R-:W-:Y:S01]  /*00a0*/  IMAD.WIDE.U32 R6, R9, 0x4, R6 ;  /* 0x0000000409067825 */ /* 0x000fe200078e0006 */
[----:B---3--:R-:W2:Y:S05]  /*00b0*/  LDG.E R4, desc[UR6][R4.64] ;  /* 0x0000000604047981 */ /* 0x008eaa000c1e1900 */
[----:B------:R-:W2:Y:S01]  /*00c0*/  LDG.E R7, desc[UR6][R6.64] ;  /* 0x0000000606077981 */ /* 0x000ea2000c1e1900 */
[----:B------:R-:W0:Y:S01]  /*00d0*/  S2UR UR5, SR_CgaCtaId ;  /* 0x00000000000579c3 */ /* 0x000e220000008800 */
[----:B------:R-:W-:Y:S01]  /*00e0*/  UMOV UR4, 0x400 ;  /* 0x0000040000047882 */ /* 0x000fe20000000000 */
[----:B------:R-:W-:Y:S01]  /*00f0*/  UISETP.GE.U32.AND UP0, UPT, UR8, 0x42, UPT ;  /* 0x000000420800788c */ /* 0x000fe2000bf06070 */
[----:B------:R-:W-:Y:S01]  /*0100*/  ISETP.GT.U32.AND P0, PT, R2, 0x1f, PT ;  /* 0x0000001f0200780c */ /* 0x000fe20003f04070 */
[----:B0-----:R-:W-:-:S06]  /*0110*/  ULEA UR4, UR5, UR4, 0x18 ;  /* 0x0000000405047291 */ /* 0x001fcc000f8ec0ff */
[----:B------:R-:W-:Y:S01]  /*0120*/  LEA R3, R2, UR4, 0x2 ;  /* 0x0000000402037c11 */ /* 0x000fe2000f8e10ff */
[----:B--2---:R-:W-:-:S05]  /*0130*/  IMAD.IADD R8, R4, 0x1, R7 ;  /* 0x0000000104087824 */ /* 0x004fca00078e0207 */
[----:B------:R0:W-:Y:S01]  /*0140*/  STS [R3], R8 ;  /* 0x0000000803007388 */ /* 0x0001e20000000800 */
[----:B------:R-:W-:Y:S06]  /*0150*/  BAR.SYNC.DEFER_BLOCKING 0x0 ;  /* 0x0000000000007b1d */ /* 0x000fec0000010000 */
[----:B------:R-:W-:Y:S05]  /*0160*/  BRA.U !UP0, `(.L_x_0) ;  /* 0x0000000108307547 */ /* 0x000fea000b800000 */
[----:B------:R-:W-:-:S07]  /*0170*/  MOV R4, UR8 ;  /* 0x0000000800047c02 */ /* 0x000fce0008000f00 */
.L_x_1:
[----:B------:R-:W-:-:S04]  /*0180*/  SHF.R.U32.HI R7, RZ, 0x1, R4 ;  /* 0x00000001ff077819 */ /* 0x000fc80000011604 */
[----:B------:R-:W-:-:S13]  /*0190*/  ISETP.GE.U32.AND P1, PT, R2, R7, PT ;  /* 0x000000070200720c */ /* 0x000fda0003f26070 */
[----:B------:R-:W-:Y:S01]  /*01a0*/  @!P1 IMAD R5, R7, 0x4, R3 ;  /* 0x0000000407059824 */ /* 0x000fe200078e0203 */
[----:B------:R-:W-:Y:S05]  /*01b0*/  @!P1 LDS R6, [R3] ;  /* 0x0000000003069984 */ /* 0x000fea0000000800 */
[----:B------:R-:W1:Y:S02]  /*01c0*/  @!P1 LDS R5, [R5] ;  /* 0x0000000005059984 */ /* 0x000e640000000800 */
[----:B-1----:R-:W-:-:S05]  /*01d0*/  @!P1 IADD3 R6, PT, PT, R5, R6, RZ ;  /* 0x0000000605069210 */ /* 0x002fca0007ffe0ff */
[----:B------:R1:W-:Y:S01]  /*01e0*/  @!P1 STS [R3], R6 ;  /* 0x0000000603009388 */ /* 0x0003e20000000800 */
[----:B------:R-:W-:Y:S01]  /*01f0*/  BAR.SYNC.DEFER_BLOCKING 0x0 ;  /* 0x0000000000007b1d */ /* 0x000fe20000010000 */
[----:B------:R-:W-:Y:S01]  /*0200*/  ISETP.GT.U32.AND P1, PT, R4, 0x83, PT ;  /* 0x000000830400780c */ /* 0x000fe20003f24070 */
[----:B------:R-:W-:-:S12]  /*0210*/  IMAD.MOV.U32 R4, RZ, RZ, R7 ;  /* 0x000000ffff047224 */ /* 0x000fd800078e0007 */
[----:B-1----:R-:W-:Y:S05]  /*0220*/  @P1 BRA `(.L_x_1) ;  /* 0xfffffffc00d41947 */ /* 0x002fea000383ffff */
.L_x_0:
[----:B------:R-:W-:Y:S05]  /*0230*/  @P0 EXIT ;  /* 0x000000000000094d */ /* 0x000fea0003800000 */
[----:B------:R-:W-:Y:S01]  /*0240*/  LDS R4, [R3+0x80] ;  /* 0x0000800003047984 */ /* 0x000fe20000000800 */
[----:B------:R-:W-:-:S03]  /*0250*/  ISETP.NE.AND P0, PT, R2, RZ, PT ;  /* 0x000000ff0200720c */ /* 0x000fc60003f05270 */
[----:B------:R-:W1:Y:S02]  /*0260*/  LDS R5, [R3] ;  /* 0x0000000003057984 */ /* 0x000e640000000800 */
[----:B-1----:R-:W-:-:S05]  /*0270*/  IADD3 R4, PT, PT, R4, R5, RZ ;  /* 0x0000000504047210 */ /* 0x002fca0007ffe0ff */
[----:B------:R-:W-:Y:S04]  /*0280*/  STS [R3], R4 ;  /* 0x0000000403007388 */ /* 0x000fe80000000800 */
[----:B------:R-:W-:Y:S04]  /*0290*/  LDS R5, [R3+0x40] ;  /* 0x0000400003057984 */ /* 0x000fe80000000800 */
[----:B------:R-:W1:Y:S02]  /*02a0*/  LDS R6, [R3] ;  /* 0x0000000003067984 */ /* 0x000e640000000800 */
[----:B-1----:R-:W-:-:S05]  /*02b0*/  IMAD.IADD R6, R5, 0x1, R6 ;  /* 0x0000000105067824 */ /* 0x002fca00078e0206 */
[----:B------:R-:W-:Y:S04]  /*02c0*/  STS [R3], R6 ;  /* 0x0000000603007388 */ /* 0x000fe80000000800 */
[----:B------:R-:W-:Y:S04]  /*02d0*/  LDS R5, [R3+0x20] ;  /* 0x0000200003057984 */ /* 0x000fe80000000800 */
[----:B0-----:R-:W0:Y:S02]  /*02e0*/  LDS R8, [R3] ;  /* 0x0000000003087984 */ /* 0x001e240000000800 */
[----:B0-----:R-:W-:-:S05]  /*02f0*/  IADD3 R8, PT, PT, R5, R8, RZ ;  /* 0x0000000805087210 */ /* 0x001fca0007ffe0ff */
[----:B------:R-:W-:Y:S04]  /*0300*/  STS [R3], R8 ;  /* 0x0000000803007388 */ /* 0x000fe80000000800 */
[----:B------:R-:W-:Y:S04]  /*0310*/  LDS R5, [R3+0x10] ;  /* 0x0000100003057984 */ /* 0x000fe80000000800 */
[----:B------:R-:W0:Y:S02]  /*0320*/  LDS R10, [R3] ;  /* 0x00000000030a7984 */ /* 0x000e240000000800 */
[----:B0-----:R-:W-:-:S05]  /*0330*/  IMAD.IADD R10, R5, 0x1, R10 ;  /* 0x00000001050a7824 */ /* 0x001fca00078e020a */
[----:B------:R-:W-:Y:S04]  /*0340*/  STS [R3], R10 ;  /* 0x0000000a03007388 */ /* 0x000fe80000000800 */
[----:B------:R-:W-:Y:S04]  /*0350*/  LDS R4, [R3+0x8] ;  /* 0x0000080003047984 */ /* 0x000fe80000000800 */
[----:B------:R-:W0:Y:S02]  /*0360*/  LDS R5, [R3] ;  /* 0x0000000003057984 */ /* 0x000e240000000800 */
[----:B0-----:R-:W-:-:S05]  /*0370*/  IADD3 R4, PT, PT, R4, R5, RZ ;  /* 0x0000000504047210 */ /* 0x001fca0007ffe0ff */
[----:B------:R-:W-:Y:S04]  /*0380*/  STS [R3], R4 ;  /* 0x0000000403007388 */ /* 0x000fe80000000800 */
[----:B------:R-:W-:Y:S04]  /*0390*/  LDS R5, [R3+0x4] ;  /* 0x0000040003057984 */ /* 0x000fe80000000800 */
[----:B------:R-:W0:Y:S02]  /*03a0*/  LDS R6, [R3] ;  /* 0x0000000003067984 */ /* 0x000e240000000800 */
[----:B0-----:R-:W-:-:S05]  /*03b0*/  IMAD.IADD R6, R5, 0x1, R6 ;  /* 0x0000000105067824 */ /* 0x001fca00078e0206 */
[----:B------:R0:W-:Y:S01]  /*03c0*/  STS [R3], R6 ;  /* 0x0000000603007388 */ /* 0x0001e20000000800 */
[----:B------:R-:W-:Y:S05]  /*03d0*/  @P0 EXIT ;  /* 0x000000000000094d */ /* 0x000fea0003800000 */
[----:B------:R-:W1:Y:S01]  /*03e0*/  S2UR UR5, SR_CgaCtaId ;  /* 0x00000000000579c3 */ /* 0x000e620000008800 */
[----:B------:R-:W-:-:S07]  /*03f0*/  UMOV UR4, 0x400 ;  /* 0x0000040000047882 */ /* 0x000fce0000000000 */
[----:B0-----:R-:W0:Y:S01]  /*0400*/  LDC.64 R2, c[0x0][0x388] ;  /* 0x0000e200ff027b82 */ /* 0x001e220000000a00 */
[----:B-1----:R-:W-:Y:S01]  /*0410*/  ULEA UR4, UR5, UR4, 0x18 ;  /* 0x0000000405047291 */ /* 0x002fe2000f8ec0ff */
[----:B0-----:R-:W-:-:S08]  /*0420*/  IMAD.WIDE.U32 R2, R0, 0x4, R2 ;  /* 0x0000000400027825 */ /* 0x001fd000078e0002 */
[----:B------:R-:W0:Y:S04]  /*0430*/  LDS R5, [UR4] ;  /* 0x00000004ff057984 */ /* 0x000e280008000800 */
[----:B0-----:R-:W-:Y:S01]  /*0440*/  STG.E desc[UR6][R2.64], R5 ;  /* 0x0000000502007986 */ /* 0x001fe2000c101906 */
[----:B------:R-:W-:Y:S05]  /*0450*/  EXIT ;  /* 0x000000000000794d */ /* 0x000fea0003800000 */
.L_x_2:
[----:B------:R-:W-:-:S00]  /*0460*/  BRA `(.L_x_2) ;  /* 0xfffffffc00fc7947 */ /* 0x000fc0000383ffff */
[----:B------:R-:W-:-:S00]  /*0470*/  NOP ;  /* 0x0000000000007918 */ /* 0x000fc00000000000 */
        /* <DEDUP_REMOVED lines=8> */
.L_x_3:


//--------------------- .nv.shared._Z6reducePiS_  --------------------------
	.section	.nv.shared._Z6reducePiS_,"aw",@nobits
	.sectionflags	@""
	.align	4
.nv.shared._Z6reducePiS_:
	.zero		2048


//--------------------- .nv.shared.reserved.0     --------------------------
	.section	.nv.shared.reserved.0,"aw",@nobits
	.weak		__nv_reservedSMEM_offset_0_alias
	.size		__nv_reservedSMEM_offset_0_alias, 0, 64
	.other		__nv_reservedSMEM_offset_0_alias,@"STO_CUDA_RESERVED_SHARED STV_DEFAULT"
__nv_reservedSMEM_offset_0_alias:
	.zero		0
	.zero		64


//--------------------- .nv.constant0._Z6reducePiS_ --------------------------
	.section	.nv.constant0._Z6reducePiS_,"a",@progbits
	.sectionflags	@""
	.align	4
.nv.constant0._Z6reducePiS_:
	.zero		912


//--------------------- SYMBOLS --------------------------

	.type		.nv.reservedSmem.offset0,@object
	.size		.nv.reservedSmem.offset0,0x4
	.type		.nv.reservedSmem.cap,@object
	.size		.nv.reservedSmem.cap,0x4
